//
// Generated by NVIDIA NVVM Compiler
//
// Compiler Build ID: CL-36424714
// Cuda compilation tools, release 13.0, V13.0.88
// Based on NVVM 20.0.0
//

.version 9.0
.target sm_100
.address_size 64

	// .globl	_Z14writeGlobalIdsPii

.visible .entry _Z14writeGlobalIdsPii(
	.param .u64 .ptr .align 1 _Z14writeGlobalIdsPii_param_0,
	.param .u32 _Z14writeGlobalIdsPii_param_1
)
{
	.reg .pred 	%p<2>;
	.reg .b32 	%r<6>;
	.reg .b64 	%rd<5>;

	ld.param.u64 	%rd1, [_Z14writeGlobalIdsPii_param_0];
	ld.param.u32 	%r2, [_Z14writeGlobalIdsPii_param_1];
	mov.u32 	%r3, %tid.x;
	mov.u32 	%r4, %ctaid.x;
	mov.u32 	%r5, %ntid.x;
	mad.lo.s32 	%r1, %r4, %r5, %r3;
	setp.ge.s32 	%p1, %r1, %r2;
	@%p1 bra 	$L__BB0_2;
	cvta.to.global.u64 	%rd2, %rd1;
	mul.wide.u32 	%rd3, %r1, 4;
	add.s64 	%rd4, %rd2, %rd3;
	st.global.u32 	[%rd4], %r1;
$L__BB0_2:
	ret;

}


// ===== COMPILED SASS (sm_100) =====

	.target	sm_100

	.elftype	@"ET_EXEC"


//--------------------- .note.nv.tkinfo           --------------------------
	.section	.note.nv.tkinfo,"",@"SHT_NOTE"
	.sectionflags	@"SHF_NOTE_NV_TKINFO"
	.tkinfo
        /*0018*/ 	.word	0x00000002
        /*0030*/ 	.string	""
        /*0030*/ 	.string	"ptxas"
        /*0030*/ 	.string	"Cuda compilation tools, release 13.0, V13.0.88"
        /*0030*/ 	.string	"Build cuda_13.0.r13.0/compiler.36424714_0"
        /*0030*/ 	.string	"-arch sm_100 -m 64 "



//--------------------- .note.nv.cuinfo           --------------------------
	.section	.note.nv.cuinfo,"",@"SHT_NOTE"
	.sectionflags	@"SHF_NOTE_NV_CUINFO"
        /*0018*/ 	.short	0x0002
        /*001a*/ 	.short	0x0064
        /*001c*/ 	.short	0x0082
	.zero		2


//--------------------- .nv.info                  --------------------------
	.section	.nv.info,"",@"SHT_CUDA_INFO"
	.align	4


	//----- nvinfo : EIATTR_REGCOUNT
	.align		4
        /*0000*/ 	.byte	0x04, 0x2f
        /*0002*/ 	.short	(.L_1 - .L_0)
	.align		4
.L_0:
        /*0004*/ 	.word	index@(_Z14writeGlobalIdsPii)
        /*0008*/ 	.word	0x00000008


	//----- nvinfo : EIATTR_FRAME_SIZE
	.align		4
.L_1:
        /*000c*/ 	.byte	0x04, 0x11
        /*000e*/ 	.short	(.L_3 - .L_2)
	.align		4
.L_2:
        /*0010*/ 	.word	index@(_Z14writeGlobalIdsPii)
        /*0014*/ 	.word	0x00000000


	//----- nvinfo : EIATTR_MIN_STACK_SIZE
	.align		4
.L_3:
        /*0018*/ 	.byte	0x04, 0x12
        /*001a*/ 	.short	(.L_5 - .L_4)
	.align		4
.L_4:
        /*001c*/ 	.word	index@(_Z14writeGlobalIdsPii)
        /*0020*/ 	.word	0x00000000
.L_5:


//--------------------- .nv.compat                --------------------------
	.section	.nv.compat,"",@"SHT_CUDA_COMPAT_INFO"
	.align	4
        /*0000*/ 	.byte	0x02, 0x09, 0x00, 0x00, 0x02, 0x02, 0x01, 0x00, 0x02, 0x05, 0x05, 0x00, 0x03, 0x07, 0x01, 0x01
        /*0010*/ 	.byte	0x02, 0x03, 0x00, 0x00, 0x02, 0x06, 0x01, 0x00, 0x04, 0x0b, 0x08, 0x00, 0x09, 0x00, 0x00, 0x00
        /*0020*/ 	.byte	0x00, 0x00, 0x00, 0x00


//--------------------- .nv.info._Z14writeGlobalIdsPii --------------------------
	.section	.nv.info._Z14writeGlobalIdsPii,"",@"SHT_CUDA_INFO"
	.sectionflags	@""
	.align	4


	//----- nvinfo : EIATTR_CUDA_API_VERSION
	.align		4
        /*0000*/ 	.byte	0x04, 0x37
        /*0002*/ 	.short	(.L_7 - .L_6)
.L_6:
        /*0004*/ 	.word	0x00000082


	//----- nvinfo : EIATTR_KPARAM_INFO
	.align		4
.L_7:
        /*0008*/ 	.byte	0x04, 0x17
        /*000a*/ 	.short	(.L_9 - .L_8)
.L_8:
        /*000c*/ 	.word	0x00000000
        /*0010*/ 	.short	0x0001
        /*0012*/ 	.short	0x0008
        /*0014*/ 	.byte	0x00, 0xf0, 0x11, 0x00


	//----- nvinfo : EIATTR_KPARAM_INFO
	.align		4
.L_9:
        /*0018*/ 	.byte	0x04, 0x17
        /*001a*/ 	.short	(.L_11 - .L_10)
.L_10:
        /*001c*/ 	.word	0x00000000
        /*0020*/ 	.short	0x0000
        /*0022*/ 	.short	0x0000
        /*0024*/ 	.byte	0x00, 0xf5, 0x21, 0x00


	//----- nvinfo : EIATTR_SPARSE_MMA_MASK
	.align		4
.L_11:
        /*0028*/ 	.byte	0x03, 0x50
        /*002a*/ 	.short	0x0000


	//----- nvinfo : EIATTR_MAXREG_COUNT
	.align		4
        /*002c*/ 	.byte	0x03, 0x1b
        /*002e*/ 	.short	0x00ff


	//----- nvinfo : EIATTR_MERCURY_ISA_VERSION
	.align		4
        /*0030*/ 	.byte	0x03, 0x5f
        /*0032*/ 	.short	0x0101


	//----- nvinfo : EIATTR_VRC_CTA_INIT_COUNT
	.align		4
        /*0034*/ 	.byte	0x02, 0x4a
	.zero		1
	.zero		1


	//----- nvinfo : EIATTR_EXIT_INSTR_OFFSETS
	.align		4
        /*0038*/ 	.byte	0x04, 0x1c
        /*003a*/ 	.short	(.L_13 - .L_12)


	//   ....[0]....
.L_12:
        /*003c*/ 	.word	0x00000070


	//   ....[1]....
        /*0040*/ 	.word	0x000000c0


	//----- nvinfo : EIATTR_CBANK_PARAM_SIZE
	.align		4
.L_13:
        /*0044*/ 	.byte	0x03, 0x19
        /*0046*/ 	.short	0x000c


	//----- nvinfo : EIATTR_PARAM_CBANK
	.align		4
        /*0048*/ 	.byte	0x04, 0x0a
        /*004a*/ 	.short	(.L_15 - .L_14)
	.align		4
.L_14:
        /*004c*/ 	.word	index@(.nv.constant0._Z14writeGlobalIdsPii)
        /*0050*/ 	.short	0x0380
        /*0052*/ 	.short	0x000c


	//----- nvinfo : EIATTR_SW_WAR
	.align		4
.L_15:
        /*0054*/ 	.byte	0x04, 0x36
        /*0056*/ 	.short	(.L_17 - .L_16)
.L_16:
        /*0058*/ 	.word	0x00000008
.L_17:


//--------------------- .nv.callgraph             --------------------------
	.section	.nv.callgraph,"",@"SHT_CUDA_CALLGRAPH"
	.align	4
	.sectionentsize	8
	.align		4
        /*0000*/ 	.word	0x00000000
	.align		4
        /*0004*/ 	.word	0xffffffff
	.align		4
        /*0008*/ 	.word	0x00000000
	.align		4
        /*000c*/ 	.word	0xfffffffe
	.align		4
        /*0010*/ 	.word	0x00000000
	.align		4
        /*0014*/ 	.word	0xfffffffd
	.align		4
        /*0018*/ 	.word	0x00000000
	.align		4
        /*001c*/ 	.word	0xfffffffc


//--------------------- .text._Z14writeGlobalIdsPii --------------------------
	.section	.text._Z14writeGlobalIdsPii,"ax",@progbits
	.align	128
        .global         _Z14writeGlobalIdsPii
        .type           _Z14writeGlobalIdsPii,@function
        .size           _Z14writeGlobalIdsPii,(.L_x_1 - _Z14writeGlobalIdsPii)
        .other          _Z14writeGlobalIdsPii,@"STO_CUDA_ENTRY STV_DEFAULT"
_Z14writeGlobalIdsPii:
.text._Z14writeGlobalIdsPii:
[----:B------:R-:W-:Y:S01]  /*0000*/  LDC R1, c[0x0][0x37c] ;  /* 0x0000df00ff017b82 */ /* 0x000fe20000000800 */
[----:B------:R-:W0:Y:S07]  /*0010*/  S2R R5, SR_TID.X ;  /* 0x0000000000057919 */ /* 0x000e2e0000002100 */
[----:B------:R-:W0:Y:S01]  /*0020*/  S2UR UR4, SR_CTAID.X ;  /* 0x00000000000479c3 */ /* 0x000e220000002500 */
[----:B------:R-:W1:Y:S07]  /*0030*/  LDCU UR5, c[0x0][0x388] ;  /* 0x00007100ff0577ac */ /* 0x000e6e0008000800 */
[----:B------:R-:W0:Y:S02]  /*0040*/  LDC R0, c[0x0][0x360] ;  /* 0x0000d800ff007b82 */ /* 0x000e240000000800 */
[----:B0-----:R-:W-:-:S05]  /*0050*/  IMAD R5, R0, UR4, R5 ;  /* 0x0000000400057c24 */ /* 0x001fca000f8e0205 */
[----:B-1----:R-:W-:-:S13]  /*0060*/  ISETP.GE.AND P0, PT, R5, UR5, PT ;  /* 0x0000000505007c0c */ /* 0x002fda000bf06270 */
[----:B------:R-:W-:Y:S05]  /*0070*/  @P0 EXIT ;  /* 0x000000000000094d */ /* 0x000fea0003800000 */
[----:B------:R-:W0:Y:S01]  /*0080*/  LDC.64 R2, c[0x0][0x380] ;  /* 0x0000e000ff027b82 */ /* 0x000e220000000a00 */
[----:B------:R-:W1:Y:S01]  /*0090*/  LDCU.64 UR4, c[0x0][0x358] ;  /* 0x00006b00ff0477ac */ /* 0x000e620008000a00 */
[----:B0-----:R-:W-:-:S05]  /*00a0*/  IMAD.WIDE.U32 R2, R5, 0x4, R2 ;  /* 0x0000000405027825 */ /* 0x001fca00078e0002 */
[----:B-1----:R-:W-:Y:S01]  /*00b0*/  STG.E desc[UR4][R2.64], R5 ;  /* 0x0000000502007986 */ /* 0x002fe2000c101904 */
[----:B------:R-:W-:Y:S05]  /*00c0*/  EXIT ;  /* 0x000000000000794d */ /* 0x000fea0003800000 */
.L_x_0:
[----:B------:R-:W-:-:S00]  /*00d0*/  BRA `(.L_x_0) ;  /* 0xfffffffc00fc7947 */ /* 0x000fc0000383ffff */
[----:B------:R-:W-:-:S00]  /*00e0*/  NOP ;  /* 0x0000000000007918 */ /* 0x000fc00000000000 */
        /* <DEDUP_REMOVED lines=9> */
.L_x_1:


//--------------------- .nv.shared.reserved.0     --------------------------
	.section	.nv.shared.reserved.0,"aw",@nobits
	.weak		__nv_reservedSMEM_offset_0_alias
	.size		__nv_reservedSMEM_offset_0_alias, 0, 64
	.other		__nv_reservedSMEM_offset_0_alias,@"STO_CUDA_RESERVED_SHARED STV_DEFAULT"
__nv_reservedSMEM_offset_0_alias:
	.zero		0
	.zero		64


//--------------------- .nv.constant0._Z14writeGlobalIdsPii --------------------------
	.section	.nv.constant0._Z14writeGlobalIdsPii,"a",@progbits
	.sectionflags	@""
	.align	4
.nv.constant0._Z14writeGlobalIdsPii:
	.zero		908


//--------------------- SYMBOLS --------------------------

	.type		.nv.reservedSmem.offset0,@object
	.size		.nv.reservedSmem.offset0,0x4
